//
// Generated by NVIDIA NVVM Compiler
//
// Compiler Build ID: CL-36424714
// Cuda compilation tools, release 13.0, V13.0.88
// Based on NVVM 20.0.0
//

.version 9.0
.target sm_100
.address_size 64

	// .globl	_Z15mergeSortKernelP5Pointi

.visible .entry _Z15mergeSortKernelP5Pointi(
	.param .u64 .ptr .align 1 _Z15mergeSortKernelP5Pointi_param_0,
	.param .u32 _Z15mergeSortKernelP5Pointi_param_1
)
{


	ret;

}
	// .globl	_Z13constructHullP5PointiS0_Pi
.visible .entry _Z13constructHullP5PointiS0_Pi(
	.param .u64 .ptr .align 1 _Z13constructHullP5PointiS0_Pi_param_0,
	.param .u32 _Z13constructHullP5PointiS0_Pi_param_1,
	.param .u64 .ptr .align 1 _Z13constructHullP5PointiS0_Pi_param_2,
	.param .u64 .ptr .align 1 _Z13constructHullP5PointiS0_Pi_param_3
)
{
	.reg .pred 	%p<4>;
	.reg .b32 	%r<9>;
	.reg .b32 	%f<15>;
	.reg .b64 	%rd<13>;
	.reg .b64 	%fd<2>;

	ld.param.u64 	%rd1, [_Z13constructHullP5PointiS0_Pi_param_0];
	ld.param.u32 	%r3, [_Z13constructHullP5PointiS0_Pi_param_1];
	ld.param.u64 	%rd2, [_Z13constructHullP5PointiS0_Pi_param_2];
	ld.param.u64 	%rd3, [_Z13constructHullP5PointiS0_Pi_param_3];
	mov.u32 	%r4, %tid.x;
	mov.u32 	%r5, %ctaid.x;
	mov.u32 	%r6, %ntid.x;
	mad.lo.s32 	%r1, %r5, %r6, %r4;
	setp.ge.s32 	%p1, %r1, %r3;
	@%p1 bra 	$L__BB1_4;
	cvta.to.global.u64 	%rd4, %rd1;
	mul.wide.s32 	%rd5, %r1, 8;
	add.s64 	%rd6, %rd4, %rd5;
	ld.global.f32 	%f1, [%rd6];
	ld.global.f32 	%f2, [%rd6+4];
	ld.global.f32 	%f3, [%rd4];
	ld.global.f32 	%f4, [%rd4+4];
	add.s32 	%r7, %r1, 1;
	rem.s32 	%r8, %r7, %r3;
	mul.wide.s32 	%rd7, %r8, 8;
	add.s64 	%rd8, %rd4, %rd7;
	ld.global.f32 	%f5, [%rd8];
	ld.global.f32 	%f6, [%rd8+4];
	sub.f32 	%f7, %f4, %f2;
	sub.f32 	%f8, %f5, %f3;
	mul.f32 	%f9, %f7, %f8;
	sub.f32 	%f10, %f3, %f1;
	sub.f32 	%f11, %f6, %f4;
	mul.f32 	%f12, %f10, %f11;
	sub.f32 	%f13, %f9, %f12;
	abs.f32 	%f14, %f13;
	cvt.f64.f32 	%fd1, %f14;
	setp.lt.f64 	%p2, %fd1, 0d3EB0C6F7A0B5ED8D;
	@%p2 bra 	$L__BB1_4;
	cvta.to.global.u64 	%rd9, %rd3;
	atom.global.add.u32 	%r2, [%rd9], 1;
	setp.ge.s32 	%p3, %r2, %r3;
	@%p3 bra 	$L__BB1_4;
	cvta.to.global.u64 	%rd10, %rd2;
	mul.wide.s32 	%rd11, %r2, 8;
	add.s64 	%rd12, %rd10, %rd11;
	st.global.f32 	[%rd12], %f1;
	st.global.f32 	[%rd12+4], %f2;
$L__BB1_4:
	ret;

}


// ===== COMPILED SASS (sm_100) =====

	.target	sm_100

	.elftype	@"ET_EXEC"


//--------------------- .note.nv.tkinfo           --------------------------
	.section	.note.nv.tkinfo,"",@"SHT_NOTE"
	.sectionflags	@"SHF_NOTE_NV_TKINFO"
	.tkinfo
        /*0018*/ 	.word	0x00000002
        /*0030*/ 	.string	""
        /*0030*/ 	.string	"ptxas"
        /*0030*/ 	.string	"Cuda compilation tools, release 13.0, V13.0.88"
        /*0030*/ 	.string	"Build cuda_13.0.r13.0/compiler.36424714_0"
        /*0030*/ 	.string	"-arch sm_100 -m 64 "



//--------------------- .note.nv.cuinfo           --------------------------
	.section	.note.nv.cuinfo,"",@"SHT_NOTE"
	.sectionflags	@"SHF_NOTE_NV_CUINFO"
        /*0018*/ 	.short	0x0002
        /*001a*/ 	.short	0x0064
        /*001c*/ 	.short	0x0082
	.zero		2


//--------------------- .nv.info                  --------------------------
	.section	.nv.info,"",@"SHT_CUDA_INFO"
	.align	4


	//----- nvinfo : EIATTR_REGCOUNT
	.align		4
        /*0000*/ 	.byte	0x04, 0x2f
        /*0002*/ 	.short	(.L_1 - .L_0)
	.align		4
.L_0:
        /*0004*/ 	.word	index@(_Z15mergeSortKernelP5Pointi)
        /*0008*/ 	.word	0x00000004


	//----- nvinfo : EIATTR_FRAME_SIZE
	.align		4
.L_1:
        /*000c*/ 	.byte	0x04, 0x11
        /*000e*/ 	.short	(.L_3 - .L_2)
	.align		4
.L_2:
        /*0010*/ 	.word	index@(_Z15mergeSortKernelP5Pointi)
        /*0014*/ 	.word	0x00000000


	//----- nvinfo : EIATTR_REGCOUNT
	.align		4
.L_3:
        /*0018*/ 	.byte	0x04, 0x2f
        /*001a*/ 	.short	(.L_5 - .L_4)
	.align		4
.L_4:
        /*001c*/ 	.word	index@(_Z13constructHullP5PointiS0_Pi)
        /*0020*/ 	.word	0x00000011


	//----- nvinfo : EIATTR_FRAME_SIZE
	.align		4
.L_5:
        /*0024*/ 	.byte	0x04, 0x11
        /*0026*/ 	.short	(.L_7 - .L_6)
	.align		4
.L_6:
        /*0028*/ 	.word	index@(_Z13constructHullP5PointiS0_Pi)
        /*002c*/ 	.word	0x00000000


	//----- nvinfo : EIATTR_MIN_STACK_SIZE
	.align		4
.L_7:
        /*0030*/ 	.byte	0x04, 0x12
        /*0032*/ 	.short	(.L_9 - .L_8)
	.align		4
.L_8:
        /*0034*/ 	.word	index@(_Z13constructHullP5PointiS0_Pi)
        /*0038*/ 	.word	0x00000000


	//----- nvinfo : EIATTR_MIN_STACK_SIZE
	.align		4
.L_9:
        /*003c*/ 	.byte	0x04, 0x12
        /*003e*/ 	.short	(.L_11 - .L_10)
	.align		4
.L_10:
        /*0040*/ 	.word	index@(_Z15mergeSortKernelP5Pointi)
        /*0044*/ 	.word	0x00000000
.L_11:


//--------------------- .nv.compat                --------------------------
	.section	.nv.compat,"",@"SHT_CUDA_COMPAT_INFO"
	.align	4
        /*0000*/ 	.byte	0x02, 0x09, 0x00, 0x00, 0x02, 0x02, 0x01, 0x00, 0x02, 0x05, 0x05, 0x00, 0x03, 0x07, 0x01, 0x01
        /*0010*/ 	.byte	0x02, 0x03, 0x00, 0x00, 0x02, 0x06, 0x01, 0x00, 0x04, 0x0b, 0x08, 0x00, 0x01, 0x00, 0x00, 0x00
        /*0020*/ 	.byte	0x00, 0x00, 0x00, 0x00


//--------------------- .nv.info._Z13constructHullP5PointiS0_Pi --------------------------
	.section	.nv.info._Z13constructHullP5PointiS0_Pi,"",@"SHT_CUDA_INFO"
	.sectionflags	@""
	.align	4


	//----- nvinfo : EIATTR_CUDA_API_VERSION
	.align		4
        /*0000*/ 	.byte	0x04, 0x37
        /*0002*/ 	.short	(.L_13 - .L_12)
.L_12:
        /*0004*/ 	.word	0x00000082


	//----- nvinfo : EIATTR_KPARAM_INFO
	.align		4
.L_13:
        /*0008*/ 	.byte	0x04, 0x17
        /*000a*/ 	.short	(.L_15 - .L_14)
.L_14:
        /*000c*/ 	.word	0x00000000
        /*0010*/ 	.short	0x0003
        /*0012*/ 	.short	0x0018
        /*0014*/ 	.byte	0x00, 0xf5, 0x21, 0x00


	//----- nvinfo : EIATTR_KPARAM_INFO
	.align		4
.L_15:
        /*0018*/ 	.byte	0x04, 0x17
        /*001a*/ 	.short	(.L_17 - .L_16)
.L_16:
        /*001c*/ 	.word	0x00000000
        /*0020*/ 	.short	0x0002
        /*0022*/ 	.short	0x0010
        /*0024*/ 	.byte	0x00, 0xf5, 0x21, 0x00


	//----- nvinfo : EIATTR_KPARAM_INFO
	.align		4
.L_17:
        /*0028*/ 	.byte	0x04, 0x17
        /*002a*/ 	.short	(.L_19 - .L_18)
.L_18:
        /*002c*/ 	.word	0x00000000
        /*0030*/ 	.short	0x0001
        /*0032*/ 	.short	0x0008
        /*0034*/ 	.byte	0x00, 0xf0, 0x11, 0x00


	//----- nvinfo : EIATTR_KPARAM_INFO
	.align		4
.L_19:
        /*0038*/ 	.byte	0x04, 0x17
        /*003a*/ 	.short	(.L_21 - .L_20)
.L_20:
        /*003c*/ 	.word	0x00000000
        /*0040*/ 	.short	0x0000
        /*0042*/ 	.short	0x0000
        /*0044*/ 	.byte	0x00, 0xf5, 0x21, 0x00


	//----- nvinfo : EIATTR_SPARSE_MMA_MASK
	.align		4
.L_21:
        /*0048*/ 	.byte	0x03, 0x50
        /*004a*/ 	.short	0x0000


	//----- nvinfo : EIATTR_MAXREG_COUNT
	.align		4
        /*004c*/ 	.byte	0x03, 0x1b
        /*004e*/ 	.short	0x00ff


	//----- nvinfo : EIATTR_MERCURY_ISA_VERSION
	.align		4
        /*0050*/ 	.byte	0x03, 0x5f
        /*0052*/ 	.short	0x0101


	//----- nvinfo : EIATTR_INT_WARP_WIDE_INSTR_OFFSETS
	.align		4
        /*0054*/ 	.byte	0x04, 0x31
        /*0056*/ 	.short	(.L_23 - .L_22)


	//   ....[0]....
.L_22:
        /*0058*/ 	.word	0x00000350


	//   ....[1]....
        /*005c*/ 	.word	0x000003e0


	//----- nvinfo : EIATTR_VRC_CTA_INIT_COUNT
	.align		4
.L_23:
        /*0060*/ 	.byte	0x02, 0x4a
	.zero		1
	.zero		1


	//----- nvinfo : EIATTR_EXIT_INSTR_OFFSETS
	.align		4
        /*0064*/ 	.byte	0x04, 0x1c
        /*0066*/ 	.short	(.L_25 - .L_24)


	//   ....[0]....
.L_24:
        /*0068*/ 	.word	0x00000070


	//   ....[1]....
        /*006c*/ 	.word	0x00000330


	//   ....[2]....
        /*0070*/ 	.word	0x00000410


	//   ....[3]....
        /*0074*/ 	.word	0x00000460


	//----- nvinfo : EIATTR_CBANK_PARAM_SIZE
	.align		4
.L_25:
        /*0078*/ 	.byte	0x03, 0x19
        /*007a*/ 	.short	0x0020


	//----- nvinfo : EIATTR_PARAM_CBANK
	.align		4
        /*007c*/ 	.byte	0x04, 0x0a
        /*007e*/ 	.short	(.L_27 - .L_26)
	.align		4
.L_26:
        /*0080*/ 	.word	index@(.nv.constant0._Z13constructHullP5PointiS0_Pi)
        /*0084*/ 	.short	0x0380
        /*0086*/ 	.short	0x0020


	//----- nvinfo : EIATTR_SW_WAR
	.align		4
.L_27:
        /*0088*/ 	.byte	0x04, 0x36
        /*008a*/ 	.short	(.L_29 - .L_28)
.L_28:
        /*008c*/ 	.word	0x00000008
.L_29:


//--------------------- .nv.info._Z15mergeSortKernelP5Pointi --------------------------
	.section	.nv.info._Z15mergeSortKernelP5Pointi,"",@"SHT_CUDA_INFO"
	.sectionflags	@""
	.align	4


	//----- nvinfo : EIATTR_CUDA_API_VERSION
	.align		4
        /*0000*/ 	.byte	0x04, 0x37
        /*0002*/ 	.short	(.L_31 - .L_30)
.L_30:
        /*0004*/ 	.word	0x00000082


	//----- nvinfo : EIATTR_KPARAM_INFO
	.align		4
.L_31:
        /*0008*/ 	.byte	0x04, 0x17
        /*000a*/ 	.short	(.L_33 - .L_32)
.L_32:
        /*000c*/ 	.word	0x00000000
        /*0010*/ 	.short	0x0001
        /*0012*/ 	.short	0x0008
        /*0014*/ 	.byte	0x00, 0xf0, 0x11, 0x00


	//----- nvinfo : EIATTR_KPARAM_INFO
	.align		4
.L_33:
        /*0018*/ 	.byte	0x04, 0x17
        /*001a*/ 	.short	(.L_35 - .L_34)
.L_34:
        /*001c*/ 	.word	0x00000000
        /*0020*/ 	.short	0x0000
        /*0022*/ 	.short	0x0000
        /*0024*/ 	.byte	0x00, 0xf5, 0x21, 0x00


	//----- nvinfo : EIATTR_SPARSE_MMA_MASK
	.align		4
.L_35:
        /*0028*/ 	.byte	0x03, 0x50
        /*002a*/ 	.short	0x0000


	//----- nvinfo : EIATTR_MAXREG_COUNT
	.align		4
        /*002c*/ 	.byte	0x03, 0x1b
        /*002e*/ 	.short	0x00ff


	//----- nvinfo : EIATTR_MERCURY_ISA_VERSION
	.align		4
        /*0030*/ 	.byte	0x03, 0x5f
        /*0032*/ 	.short	0x0101


	//----- nvinfo : EIATTR_VRC_CTA_INIT_COUNT
	.align		4
        /*0034*/ 	.byte	0x02, 0x4a
	.zero		1
	.zero		1


	//----- nvinfo : EIATTR_EXIT_INSTR_OFFSETS
	.align		4
        /*0038*/ 	.byte	0x04, 0x1c
        /*003a*/ 	.short	(.L_37 - .L_36)


	//   ....[0]....
.L_36:
        /*003c*/ 	.word	0x00000010


	//----- nvinfo : EIATTR_CBANK_PARAM_SIZE
	.align		4
.L_37:
        /*0040*/ 	.byte	0x03, 0x19
        /*0042*/ 	.short	0x000c


	//----- nvinfo : EIATTR_PARAM_CBANK
	.align		4
        /*0044*/ 	.byte	0x04, 0x0a
        /*0046*/ 	.short	(.L_39 - .L_38)
	.align		4
.L_38:
        /*0048*/ 	.word	index@(.nv.constant0._Z15mergeSortKernelP5Pointi)
        /*004c*/ 	.short	0x0380
        /*004e*/ 	.short	0x000c


	//----- nvinfo : EIATTR_SW_WAR
	.align		4
.L_39:
        /*0050*/ 	.byte	0x04, 0x36
        /*0052*/ 	.short	(.L_41 - .L_40)
.L_40:
        /*0054*/ 	.word	0x00000008
.L_41:


//--------------------- .nv.callgraph             --------------------------
	.section	.nv.callgraph,"",@"SHT_CUDA_CALLGRAPH"
	.align	4
	.sectionentsize	8
	.align		4
        /*0000*/ 	.word	0x00000000
	.align		4
        /*0004*/ 	.word	0xffffffff
	.align		4
        /*0008*/ 	.word	0x00000000
	.align		4
        /*000c*/ 	.word	0xfffffffe
	.align		4
        /*0010*/ 	.word	0x00000000
	.align		4
        /*0014*/ 	.word	0xfffffffd
	.align		4
        /*0018*/ 	.word	0x00000000
	.align		4
        /*001c*/ 	.word	0xfffffffc


//--------------------- .text._Z13constructHullP5PointiS0_Pi --------------------------
	.section	.text._Z13constructHullP5PointiS0_Pi,"ax",@progbits
	.align	128
        .global         _Z13constructHullP5PointiS0_Pi
        .type           _Z13constructHullP5PointiS0_Pi,@function
        .size           _Z13constructHullP5PointiS0_Pi,(.L_x_2 - _Z13constructHullP5PointiS0_Pi)
        .other          _Z13constructHullP5PointiS0_Pi,@"STO_CUDA_ENTRY STV_DEFAULT"
_Z13constructHullP5PointiS0_Pi:
.text._Z13constructHullP5PointiS0_Pi:
[----:B------:R-:W-:Y:S01]  /*0000*/  LDC R1, c[0x0][0x37c] ;  /* 0x0000df00ff017b82 */ /* 0x000fe20000000800 */
[----:B------:R-:W0:Y:S07]  /*0010*/  S2R R5, SR_TID.X ;  /* 0x0000000000057919 */ /* 0x000e2e0000002100 */
[----:B------:R-:W0:Y:S08]  /*0020*/  S2UR UR4, SR_CTAID.X ;  /* 0x00000000000479c3 */ /* 0x000e300000002500 */
[----:B------:R-:W0:Y:S08]  /*0030*/  LDC R2, c[0x0][0x360] ;  /* 0x0000d800ff027b82 */ /* 0x000e300000000800 */
[----:B------:R-:W1:Y:S01]  /*0040*/  LDC R0, c[0x0][0x388] ;  /* 0x0000e200ff007b82 */ /* 0x000e620000000800 */
[----:B0-----:R-:W-:-:S05]  /*0050*/  IMAD R5, R2, UR4, R5 ;  /* 0x0000000402057c24 */ /* 0x001fca000f8e0205 */
[----:B-1----:R-:W-:-:S13]  /*0060*/  ISETP.GE.AND P0, PT, R5, R0, PT ;  /* 0x000000000500720c */ /* 0x002fda0003f06270 */
[----:B------:R-:W-:Y:S05]  /*0070*/  @P0 EXIT ;  /* 0x000000000000094d */ /* 0x000fea0003800000 */
[----:B------:R-:W-:Y:S01]  /*0080*/  IABS R11, R0 ;  /* 0x00000000000b7213 */ /* 0x000fe20000000000 */
[----:B------:R-:W-:Y:S01]  /*0090*/  VIADD R4, R5, 0x1 ;  /* 0x0000000105047836 */ /* 0x000fe20000000000 */
[----:B------:R-:W0:Y:S02]  /*00a0*/  LDCU.64 UR4, c[0x0][0x358] ;  /* 0x00006b00ff0477ac */ /* 0x000e240008000a00 */
[----:B------:R-:W1:Y:S02]  /*00b0*/  I2F.RP R6, R11 ;  /* 0x0000000b00067306 */ /* 0x000e640000209400 */
[----:B------:R-:W-:-:S06]  /*00c0*/  ISETP.GE.AND P2, PT, R4, RZ, PT ;  /* 0x000000ff0400720c */ /* 0x000fcc0003f46270 */
[----:B-1----:R-:W1:Y:S02]  /*00d0*/  MUFU.RCP R6, R6 ;  /* 0x0000000600067308 */ /* 0x002e640000001000 */
[----:B-1----:R-:W-:-:S06]  /*00e0*/  IADD3 R2, PT, PT, R6, 0xffffffe, RZ ;  /* 0x0ffffffe06027810 */ /* 0x002fcc0007ffe0ff */
[----:B------:R1:W2:Y:S02]  /*00f0*/  F2I.FTZ.U32.TRUNC.NTZ R3, R2 ;  /* 0x0000000200037305 */ /* 0x0002a4000021f000 */
[----:B-1----:R-:W-:Y:S01]  /*0100*/  HFMA2 R2, -RZ, RZ, 0, 0 ;  /* 0x00000000ff027431 */ /* 0x002fe200000001ff */
[----:B--2---:R-:W-:-:S05]  /*0110*/  IADD3 R8, PT, PT, RZ, -R3, RZ ;  /* 0x80000003ff087210 */ /* 0x004fca0007ffe0ff */
[----:B------:R-:W-:Y:S01]  /*0120*/  IMAD R7, R8, R11, RZ ;  /* 0x0000000b08077224 */ /* 0x000fe200078e02ff */
[----:B------:R-:W-:-:S03]  /*0130*/  IABS R8, R4 ;  /* 0x0000000400087213 */ /* 0x000fc60000000000 */
[----:B------:R-:W-:Y:S02]  /*0140*/  IMAD.HI.U32 R3, R3, R7, R2 ;  /* 0x0000000703037227 */ /* 0x000fe400078e0002 */
[----:B------:R-:W0:Y:S04]  /*0150*/  LDC.64 R6, c[0x0][0x380] ;  /* 0x0000e000ff067b82 */ /* 0x000e280000000a00 */
[----:B------:R-:W-:-:S04]  /*0160*/  IMAD.HI.U32 R3, R3, R8, RZ ;  /* 0x0000000803037227 */ /* 0x000fc800078e00ff */
[----:B------:R-:W-:-:S04]  /*0170*/  IMAD.MOV R3, RZ, RZ, -R3 ;  /* 0x000000ffff037224 */ /* 0x000fc800078e0a03 */
[C---:B------:R-:W-:Y:S02]  /*0180*/  IMAD R2, R11.reuse, R3, R8 ;  /* 0x000000030b027224 */ /* 0x040fe400078e0208 */
[----:B------:R-:W1:Y:S03]  /*0190*/  LDC.64 R8, c[0x0][0x380] ;  /* 0x0000e000ff087b82 */ /* 0x000e660000000a00 */
[----:B------:R-:W-:Y:S01]  /*01a0*/  ISETP.GT.U32.AND P0, PT, R11, R2, PT ;  /* 0x000000020b00720c */ /* 0x000fe20003f04070 */
[----:B0-----:R-:W2:-:S12]  /*01b0*/  LDG.E R10, desc[UR4][R6.64+0x4] ;  /* 0x00000404060a7981 */ /* 0x001e98000c1e1900 */
[----:B------:R-:W-:Y:S02]  /*01c0*/  @!P0 IADD3 R2, PT, PT, R2, -R11, RZ ;  /* 0x8000000b02028210 */ /* 0x000fe40007ffe0ff */
[----:B------:R-:W-:Y:S02]  /*01d0*/  ISETP.NE.AND P0, PT, R0, RZ, PT ;  /* 0x000000ff0000720c */ /* 0x000fe40003f05270 */
[----:B------:R-:W-:Y:S01]  /*01e0*/  ISETP.GT.U32.AND P1, PT, R11, R2, PT ;  /* 0x000000020b00720c */ /* 0x000fe20003f24070 */
[----:B-1----:R-:W-:-:S05]  /*01f0*/  IMAD.WIDE R4, R5, 0x8, R8 ;  /* 0x0000000805047825 */ /* 0x002fca00078e0208 */
[----:B------:R-:W3:Y:S07]  /*0200*/  LDG.E R3, desc[UR4][R4.64+0x4] ;  /* 0x0000040404037981 */ /* 0x000eee000c1e1900 */
[----:B------:R-:W-:Y:S02]  /*0210*/  @!P1 IMAD.IADD R2, R2, 0x1, -R11 ;  /* 0x0000000102029824 */ /* 0x000fe400078e0a0b */
[----:B------:R-:W4:Y:S03]  /*0220*/  LDG.E R11, desc[UR4][R6.64] ;  /* 0x00000004060b7981 */ /* 0x000f26000c1e1900 */
[----:B------:R-:W-:-:S02]  /*0230*/  @!P2 IADD3 R2, PT, PT, -R2, RZ, RZ ;  /* 0x000000ff0202a210 */ /* 0x000fc40007ffe1ff */
[----:B------:R-:W-:-:S05]  /*0240*/  @!P0 LOP3.LUT R2, RZ, R0, RZ, 0x33, !PT ;  /* 0x00000000ff028212 */ /* 0x000fca00078e33ff */
[----:B------:R-:W-:Y:S02]  /*0250*/  IMAD.WIDE R8, R2, 0x8, R8 ;  /* 0x0000000802087825 */ /* 0x000fe400078e0208 */
[----:B------:R-:W4:Y:S04]  /*0260*/  LDG.E R2, desc[UR4][R4.64] ;  /* 0x0000000404027981 */ /* 0x000f28000c1e1900 */
[----:B------:R-:W2:Y:S04]  /*0270*/  LDG.E R13, desc[UR4][R8.64+0x4] ;  /* 0x00000404080d7981 */ /* 0x000ea8000c1e1900 */
[----:B------:R-:W5:Y:S01]  /*0280*/  LDG.E R12, desc[UR4][R8.64] ;  /* 0x00000004080c7981 */ /* 0x000f62000c1e1900 */
[----:B------:R-:W-:Y:S01]  /*0290*/  UMOV UR6, 0xa0b5ed8d ;  /* 0xa0b5ed8d00067882 */ /* 0x000fe20000000000 */
[----:B------:R-:W-:Y:S01]  /*02a0*/  UMOV UR7, 0x3eb0c6f7 ;  /* 0x3eb0c6f700077882 */ /* 0x000fe20000000000 */
[----:B----4-:R-:W-:Y:S01]  /*02b0*/  FADD R14, -R2, R11 ;  /* 0x0000000b020e7221 */ /* 0x010fe20000000100 */
[----:B--2---:R-:W-:Y:S01]  /*02c0*/  FADD R13, -R10, R13 ;  /* 0x0000000d0a0d7221 */ /* 0x004fe20000000100 */
[----:B---3--:R-:W-:Y:S01]  /*02d0*/  FADD R10, -R3, R10 ;  /* 0x0000000a030a7221 */ /* 0x008fe20000000100 */
[----:B-----5:R-:W-:-:S02]  /*02e0*/  FADD R11, -R11, R12 ;  /* 0x0000000c0b0b7221 */ /* 0x020fc40000000100 */
[----:B------:R-:W-:-:S04]  /*02f0*/  FMUL R13, R14, R13 ;  /* 0x0000000d0e0d7220 */ /* 0x000fc80000400000 */
[----:B------:R-:W-:-:S04]  /*0300*/  FFMA R10, R10, R11, -R13 ;  /* 0x0000000b0a0a7223 */ /* 0x000fc8000000080d */
[----:B------:R-:W0:Y:S02]  /*0310*/  F2F.F64.F32 R6, |R10| ;  /* 0x4000000a00067310 */ /* 0x000e240000201800 */
[----:B0-----:R-:W-:-:S14]  /*0320*/  DSETP.GEU.AND P0, PT, R6, UR6, PT ;  /* 0x0000000606007e2a */ /* 0x001fdc000bf0e000 */
[----:B------:R-:W-:Y:S05]  /*0330*/  @!P0 EXIT ;  /* 0x000000000000894d */ /* 0x000fea0003800000 */
[----:B------:R-:W0:Y:S01]  /*0340*/  S2R R7, SR_LANEID ;  /* 0x0000000000077919 */ /* 0x000e220000000000 */
[----:B------:R-:W-:Y:S01]  /*0350*/  VOTEU.ANY UR6, UPT, PT ;  /* 0x0000000000067886 */ /* 0x000fe200038e0100 */
[----:B------:R-:W1:Y:S01]  /*0360*/  LDC.64 R4, c[0x0][0x398] ;  /* 0x0000e600ff047b82 */ /* 0x000e620000000a00 */
[----:B------:R-:W0:Y:S08]  /*0370*/  FLO.U32 R6, UR6 ;  /* 0x0000000600067d00 */ /* 0x000e3000080e0000 */
[----:B------:R-:W1:Y:S01]  /*0380*/  POPC R9, UR6 ;  /* 0x0000000600097d09 */ /* 0x000e620008000000 */
[----:B0-----:R-:W-:-:S13]  /*0390*/  ISETP.EQ.U32.AND P0, PT, R6, R7, PT ;  /* 0x000000070600720c */ /* 0x001fda0003f02070 */
[----:B-1----:R-:W2:Y:S01]  /*03a0*/  @P0 ATOMG.E.ADD.STRONG.GPU PT, R5, desc[UR4][R4.64], R9 ;  /* 0x80000009040509a8 */ /* 0x002ea200081ef104 */
[----:B------:R-:W0:Y:S02]  /*03b0*/  S2R R8, SR_LTMASK ;  /* 0x0000000000087919 */ /* 0x000e240000003900 */
[----:B0-----:R-:W-:-:S06]  /*03c0*/  LOP3.LUT R8, R8, UR6, RZ, 0xc0, !PT ;  /* 0x0000000608087c12 */ /* 0x001fcc000f8ec0ff */
[----:B------:R-:W0:Y:S01]  /*03d0*/  POPC R8, R8 ;  /* 0x0000000800087309 */ /* 0x000e220000000000 */
[----:B--2---:R-:W0:Y:S02]  /*03e0*/  SHFL.IDX PT, R7, R5, R6, 0x1f ;  /* 0x00001f0605077589 */ /* 0x004e2400000e0000 */
[----:B0-----:R-:W-:-:S04]  /*03f0*/  IADD3 R7, PT, PT, R7, R8, RZ ;  /* 0x0000000807077210 */ /* 0x001fc80007ffe0ff */
[----:B------:R-:W-:-:S13]  /*0400*/  ISETP.GE.AND P0, PT, R7, R0, PT ;  /* 0x000000000700720c */ /* 0x000fda0003f06270 */
[----:B------:R-:W-:Y:S05]  /*0410*/  @P0 EXIT ;  /* 0x000000000000094d */ /* 0x000fea0003800000 */
[----:B------:R-:W0:Y:S02]  /*0420*/  LDC.64 R4, c[0x0][0x390] ;  /* 0x0000e400ff047b82 */ /* 0x000e240000000a00 */
[----:B0-----:R-:W-:-:S05]  /*0430*/  IMAD.WIDE R4, R7, 0x8, R4 ;  /* 0x0000000807047825 */ /* 0x001fca00078e0204 */
[----:B------:R-:W-:Y:S04]  /*0440*/  STG.E desc[UR4][R4.64], R2 ;  /* 0x0000000204007986 */ /* 0x000fe8000c101904 */
[----:B------:R-:W-:Y:S01]  /*0450*/  STG.E desc[UR4][R4.64+0x4], R3 ;  /* 0x0000040304007986 */ /* 0x000fe2000c101904 */
[----:B------:R-:W-:Y:S05]  /*0460*/  EXIT ;  /* 0x000000000000794d */ /* 0x000fea0003800000 */
.L_x_0:
[----:B------:R-:W-:-:S00]  /*0470*/  BRA `(.L_x_0) ;  /* 0xfffffffc00fc7947 */ /* 0x000fc0000383ffff */
[----:B------:R-:W-:-:S00]  /*0480*/  NOP ;  /* 0x0000000000007918 */ /* 0x000fc00000000000 */
[----:B------:R-:W-:-:S00]  /*0490*/  NOP ;  /* 0x0000000000007918 */ /* 0x000fc00000000000 */
[----:B------:R-:W-:-:S00]  /*04a0*/  NOP ;  /* 0x0000000000007918 */ /* 0x000fc00000000000 */
[----:B------:R-:W-:-:S00]  /*04b0*/  NOP ;  /* 0x0000000000007918 */ /* 0x000fc00000000000 */
[----:B------:R-:W-:-:S00]  /*04c0*/  NOP ;  /* 0x0000000000007918 */ /* 0x000fc00000000000 */
[----:B------:R-:W-:-:S00]  /*04d0*/  NOP ;  /* 0x0000000000007918 */ /* 0x000fc00000000000 */
[----:B------:R-:W-:-:S00]  /*04e0*/  NOP ;  /* 0x0000000000007918 */ /* 0x000fc00000000000 */
[----:B------:R-:W-:-:S00]  /*04f0*/  NOP ;  /* 0x0000000000007918 */ /* 0x000fc00000000000 */
.L_x_2:


//--------------------- .text._Z15mergeSortKernelP5Pointi --------------------------
	.section	.text._Z15mergeSortKernelP5Pointi,"ax",@progbits
	.align	128
        .global         _Z15mergeSortKernelP5Pointi
        .type           _Z15mergeSortKernelP5Pointi,@function
        .size           _Z15mergeSortKernelP5Pointi,(.L_x_3 - _Z15mergeSortKernelP5Pointi)
        .other          _Z15mergeSortKernelP5Pointi,@"STO_CUDA_ENTRY STV_DEFAULT"
_Z15mergeSortKernelP5Pointi:
.text._Z15mergeSortKernelP5Pointi:
[----:B------:R-:W-:Y:S01]  /*0000*/  LDC R1, c[0x0][0x37c] ;  /* 0x0000df00ff017b82 */ /* 0x000fe20000000800 */
[----:B------:R-:W-:Y:S05]  /*0010*/  EXIT ;  /* 0x000000000000794d */ /* 0x000fea0003800000 */
.L_x_1:
        /* <DEDUP_REMOVED lines=14> */
.L_x_3:


//--------------------- .nv.shared.reserved.0     --------------------------
	.section	.nv.shared.reserved.0,"aw",@nobits
	.weak		__nv_reservedSMEM_offset_0_alias
	.size		__nv_reservedSMEM_offset_0_alias, 0, 64
	.other		__nv_reservedSMEM_offset_0_alias,@"STO_CUDA_RESERVED_SHARED STV_DEFAULT"
__nv_reservedSMEM_offset_0_alias:
	.zero		0
	.zero		64


//--------------------- .nv.constant0._Z13constructHullP5PointiS0_Pi --------------------------
	.section	.nv.constant0._Z13constructHullP5PointiS0_Pi,"a",@progbits
	.sectionflags	@""
	.align	4
.nv.constant0._Z13constructHullP5PointiS0_Pi:
	.zero		928


//--------------------- .nv.constant0._Z15mergeSortKernelP5Pointi --------------------------
	.section	.nv.constant0._Z15mergeSortKernelP5Pointi,"a",@progbits
	.sectionflags	@""
	.align	4
.nv.constant0._Z15mergeSortKernelP5Pointi:
	.zero		908


//--------------------- SYMBOLS --------------------------

	.type		.nv.reservedSmem.offset0,@object
	.size		.nv.reservedSmem.offset0,0x4
